	.headerflags	@"EF_CUDA_TEXMODE_UNIFIED EF_CUDA_64BIT_ADDRESS EF_CUDA_ACCELERATORS EF_CUDA_SM90 EF_CUDA_VIRTUAL_SM(EF_CUDA_SM90)"
	.elftype	@"ET_EXEC"


//--------------------- .nv.info                  --------------------------
	.section	.nv.info,"",@"SHT_CUDA_INFO"
	.align	4


	//----- nvinfo : EIATTR_REGCOUNT
	.align		4
        /*0000*/ 	.byte	0x04, 0x2f
        /*0002*/ 	.short	(.L_1 - .L_0)
	.align		4
.L_0:
        /*0004*/ 	.word	index@(triton_poi_fused_convolution_relu_threshold_backward_9)
        /*0008*/ 	.word	0x00000011


	//----- nvinfo : EIATTR_MIN_STACK_SIZE
	.align		4
.L_1:
        /*000c*/ 	.byte	0x04, 0x12
        /*000e*/ 	.short	(.L_3 - .L_2)
	.align		4
.L_2:
        /*0010*/ 	.word	index@(triton_poi_fused_convolution_relu_threshold_backward_9)
        /*0014*/ 	.word	0x00000000


	//----- nvinfo : EIATTR_FRAME_SIZE
	.align		4
.L_3:
        /*0018*/ 	.byte	0x04, 0x11
        /*001a*/ 	.short	(.L_5 - .L_4)
	.align		4
.L_4:
        /*001c*/ 	.word	index@(triton_poi_fused_convolution_relu_threshold_backward_9)
        /*0020*/ 	.word	0x00000000


	//----- nvinfo : EIATTR_MIN_STACK_SIZE
	.align		4
.L_5:
        /*0024*/ 	.byte	0x04, 0x12
        /*0026*/ 	.short	(.L_7 - .L_6)
	.align		4
.L_6:
        /*0028*/ 	.word	index@(triton_poi_fused_convolution_relu_threshold_backward_9)
        /*002c*/ 	.word	0x00000000
.L_7:


//--------------------- .nv.info.triton_poi_fused_convolution_relu_threshold_backward_9 --------------------------
	.section	.nv.info.triton_poi_fused_convolution_relu_threshold_backward_9,"",@"SHT_CUDA_INFO"
	.sectionflags	@""
	.align	4


	//----- nvinfo : EIATTR_CUDA_API_VERSION
	.align		4
        /*0000*/ 	.byte	0x04, 0x37
        /*0002*/ 	.short	(.L_9 - .L_8)
.L_8:
        /*0004*/ 	.word	0x0000007c


	//----- nvinfo : EIATTR_KPARAM_INFO
	.align		4
.L_9:
        /*0008*/ 	.byte	0x04, 0x17
        /*000a*/ 	.short	(.L_11 - .L_10)
.L_10:
        /*000c*/ 	.word	0x00000000
        /*0010*/ 	.short	0x0003
        /*0012*/ 	.short	0x0018
        /*0014*/ 	.byte	0x00, 0xf0, 0x11, 0x00


	//----- nvinfo : EIATTR_KPARAM_INFO
	.align		4
.L_11:
        /*0018*/ 	.byte	0x04, 0x17
        /*001a*/ 	.short	(.L_13 - .L_12)
.L_12:
        /*001c*/ 	.word	0x00000000
        /*0020*/ 	.short	0x0002
        /*0022*/ 	.short	0x0010
        /*0024*/ 	.byte	0x00, 0xf4, 0x21, 0x00


	//----- nvinfo : EIATTR_KPARAM_INFO
	.align		4
.L_13:
        /*0028*/ 	.byte	0x04, 0x17
        /*002a*/ 	.short	(.L_15 - .L_14)
.L_14:
        /*002c*/ 	.word	0x00000000
        /*0030*/ 	.short	0x0001
        /*0032*/ 	.short	0x0008
        /*0034*/ 	.byte	0x00, 0xf4, 0x21, 0x00


	//----- nvinfo : EIATTR_KPARAM_INFO
	.align		4
.L_15:
        /*0038*/ 	.byte	0x04, 0x17
        /*003a*/ 	.short	(.L_17 - .L_16)
.L_16:
        /*003c*/ 	.word	0x00000000
        /*0040*/ 	.short	0x0000
        /*0042*/ 	.short	0x0000
        /*0044*/ 	.byte	0x00, 0xf4, 0x21, 0x00


	//----- nvinfo : EIATTR_SPARSE_MMA_MASK
	.align		4
.L_17:
        /*0048*/ 	.byte	0x03, 0x50
        /*004a*/ 	.short	0x0000


	//----- nvinfo : EIATTR_MAXREG_COUNT
	.align		4
        /*004c*/ 	.byte	0x03, 0x1b
        /*004e*/ 	.short	0x00ff


	//----- nvinfo : EIATTR_EXIT_INSTR_OFFSETS
	.align		4
        /*0050*/ 	.byte	0x04, 0x1c
        /*0052*/ 	.short	(.L_19 - .L_18)


	//   ....[0]....
.L_18:
        /*0054*/ 	.word	0x00000470


	//----- nvinfo : EIATTR_REQNTID
	.align		4
.L_19:
        /*0058*/ 	.byte	0x04, 0x10
        /*005a*/ 	.short	(.L_21 - .L_20)
.L_20:
        /*005c*/ 	.word	0x00000080
        /*0060*/ 	.word	0x00000001
        /*0064*/ 	.word	0x00000001


	//----- nvinfo : EIATTR_CBANK_PARAM_SIZE
	.align		4
.L_21:
        /*0068*/ 	.byte	0x03, 0x19
        /*006a*/ 	.short	0x001c


	//----- nvinfo : EIATTR_PARAM_CBANK
	.align		4
        /*006c*/ 	.byte	0x04, 0x0a
        /*006e*/ 	.short	(.L_23 - .L_22)
	.align		4
.L_22:
        /*0070*/ 	.word	index@(.nv.constant0.triton_poi_fused_convolution_relu_threshold_backward_9)
        /*0074*/ 	.short	0x0210
        /*0076*/ 	.short	0x001c


	//----- nvinfo : EIATTR_SW_WAR
	.align		4
.L_23:
        /*0078*/ 	.byte	0x04, 0x36
        /*007a*/ 	.short	(.L_25 - .L_24)
.L_24:
        /*007c*/ 	.word	0x00000008
.L_25:


//--------------------- .nv.callgraph             --------------------------
	.section	.nv.callgraph,"",@"SHT_CUDA_CALLGRAPH"
	.align	4
	.sectionentsize	8
	.align		4
        /*0000*/ 	.word	0x00000000
	.align		4
        /*0004*/ 	.word	0xffffffff
	.align		4
        /*0008*/ 	.word	0x00000000
	.align		4
        /*000c*/ 	.word	0xfffffffe
	.align		4
        /*0010*/ 	.word	0x00000000
	.align		4
        /*0014*/ 	.word	0xfffffffd
	.align		4
        /*0018*/ 	.word	0x00000000
	.align		4
        /*001c*/ 	.word	0xfffffffc


//--------------------- .text.triton_poi_fused_convolution_relu_threshold_backward_9 --------------------------
	.section	.text.triton_poi_fused_convolution_relu_threshold_backward_9,"ax",@progbits
	.align	128
        .global         triton_poi_fused_convolution_relu_threshold_backward_9
        .type           triton_poi_fused_convolution_relu_threshold_backward_9,@function
        .size           triton_poi_fused_convolution_relu_threshold_backward_9,(.L_x_1 - triton_poi_fused_convolution_relu_threshold_backward_9)
        .other          triton_poi_fused_convolution_relu_threshold_backward_9,@"STO_CUDA_ENTRY STV_DEFAULT"
triton_poi_fused_convolution_relu_threshold_backward_9:
.text.triton_poi_fused_convolution_relu_threshold_backward_9:
[----:B------:R-:W-:Y:S01]  /*0000*/  LDC R1, c[0x0][0x28] ;  /* 0x00000a00ff017b82 */ /* 0x000fe20000000800 */
[----:B------:R-:W1:Y:S07]  /*0010*/  S2R R0, SR_TID.X ;  /* 0x0000000000007919 */ /* 0x000e6e0000002100 */
[----:B------:R-:W2:Y:S01]  /*0020*/  LDC.64 R12, c[0x0][0x218] ;  /* 0x00008600ff0c7b82 */ /* 0x000ea20000000a00 */
[----:B------:R-:W-:Y:S01]  /*0030*/  ULDC.64 UR4, c[0x0][0x208] ;  /* 0x0000820000047ab9 */ /* 0x000fe20000000a00 */
[----:B------:R-:W-:Y:S01]  /*0040*/  ULDC.64 UR6, c[0x0][0x220] ;  /* 0x0000880000067ab9 */ /* 0x000fe20000000a00 */
[----:B------:R-:W3:Y:S05]  /*0050*/  S2R R7, SR_CTAID.X ;  /* 0x0000000000077919 */ /* 0x000eea0000002500 */
[----:B------:R-:W4:Y:S01]  /*0060*/  LDC.64 R2, c[0x0][0x210] ;  /* 0x00008400ff027b82 */ /* 0x000f220000000a00 */
[----:B-1----:R-:W-:Y:S01]  /*0070*/  IMAD.SHL.U32 R0, R0, 0x8, RZ ;  /* 0x0000000800007824 */ /* 0x002fe200078e00ff */
[----:B---3--:R-:W-:-:S04]  /*0080*/  SHF.R.S32.HI R5, RZ, 0x15, R7 ;  /* 0x00000015ff057819 */ /* 0x008fc80000011407 */
[----:B------:R-:W-:Y:S02]  /*0090*/  LOP3.LUT R0, R0, 0x3f8, RZ, 0xc0, !PT ;  /* 0x000003f800007812 */ /* 0x000fe400078ec0ff */
[----:B------:R-:W-:-:S03]  /*00a0*/  SGXT R5, R5, 0x1 ;  /* 0x000000010505781a */ /* 0x000fc60000000200 */
[----:B------:R-:W-:-:S04]  /*00b0*/  IMAD R0, R7, 0x400, R0 ;  /* 0x0000040007007824 */ /* 0x000fc800078e0200 */
[----:B----4-:R-:W-:Y:S01]  /*00c0*/  IMAD.WIDE R2, R0, 0x4, R2 ;  /* 0x0000000400027825 */ /* 0x010fe200078e0202 */
[----:B------:R-:W-:-:S04]  /*00d0*/  LEA.HI R5, R5, R0, RZ, 0xa ;  /* 0x0000000005057211 */ /* 0x000fc800078f50ff */
[----:B------:R-:W-:Y:S01]  /*00e0*/  SHF.R.S32.HI R5, RZ, 0xa, R5 ;  /* 0x0000000aff057819 */ /* 0x000fe20000011405 */
[----:B------:R1:W3:Y:S03]  /*00f0*/  LDG.E.128 R8, desc[UR4][R2.64+0x10] ;  /* 0x0000100402087981 */ /* 0x0002e6000c1e1d00 */
[----:B------:R-:W-:-:S04]  /*0100*/  LEA.HI R4, R5, R5, RZ, 0x5 ;  /* 0x0000000505047211 */ /* 0x000fc800078f28ff */
[----:B------:R-:W-:-:S05]  /*0110*/  LOP3.LUT R4, R4, 0xffffffe0, RZ, 0xc0, !PT ;  /* 0xffffffe004047812 */ /* 0x000fca00078ec0ff */
[----:B------:R-:W-:-:S04]  /*0120*/  IMAD.IADD R5, R5, 0x1, -R4 ;  /* 0x0000000105057824 */ /* 0x000fc800078e0a04 */
[----:B--2---:R-:W-:Y:S02]  /*0130*/  IMAD.WIDE R12, R5, 0x4, R12 ;  /* 0x00000004050c7825 */ /* 0x004fe400078e020c */
[----:B------:R-:W2:Y:S04]  /*0140*/  LDG.E.128 R4, desc[UR4][R2.64] ;  /* 0x0000000402047981 */ /* 0x000ea8000c1e1d00 */
[----:B------:R-:W2:Y:S02]  /*0150*/  LDG.E.EL R12, desc[UR4][R12.64] ;  /* 0x000000040c0c7981 */ /* 0x000ea4000c2e1900 */
[CC--:B--2---:R-:W-:Y:S01]  /*0160*/  FSETP.GEU.AND P2, PT, R4.reuse, -R12.reuse, PT ;  /* 0x8000000c0400720b */ /* 0x0c4fe20003f4e000 */
[--C-:B------:R-:W-:Y:S01]  /*0170*/  FADD R4, R4, R12.reuse ;  /* 0x0000000c04047221 */ /* 0x100fe20000000000 */
[C---:B------:R-:W-:Y:S01]  /*0180*/  FADD R14, R5.reuse, R12 ;  /* 0x0000000c050e7221 */ /* 0x040fe20000000000 */
[----:B------:R-:W-:-:S03]  /*0190*/  FSETP.GEU.AND P0, PT, R5, -R12, PT ;  /* 0x8000000c0500720b */ /* 0x000fc60003f0e000 */
[----:B------:R-:W-:Y:S02]  /*01a0*/  FSEL R5, R4, RZ, P2 ;  /* 0x000000ff04057208 */ /* 0x000fe40001000000 */
[----:B------:R-:W-:Y:S01]  /*01b0*/  FSEL R14, R14, RZ, P0 ;  /* 0x000000ff0e0e7208 */ /* 0x000fe20000000000 */
[C-C-:B------:R-:W-:Y:S01]  /*01c0*/  FADD R4, R7.reuse, R12.reuse ;  /* 0x0000000c07047221 */ /* 0x140fe20000000000 */
[-C--:B------:R-:W-:Y:S02]  /*01d0*/  FSETP.GEU.AND P0, PT, R7, -R12.reuse, PT ;  /* 0x8000000c0700720b */ /* 0x080fe40003f0e000 */
[C---:B------:R-:W-:Y:S01]  /*01e0*/  FSETP.GEU.AND P1, PT, R6.reuse, -R12, PT ;  /* 0x8000000c0600720b */ /* 0x040fe20003f2e000 */
[----:B------:R-:W-:Y:S01]  /*01f0*/  FADD R6, R6, R12 ;  /* 0x0000000c06067221 */ /* 0x000fe20000000000 */
[----:B------:R-:W-:Y:S02]  /*0200*/  FSETP.GTU.AND P3, PT, R5, RZ, PT ;  /* 0x000000ff0500720b */ /* 0x000fe40003f6c000 */
[----:B------:R-:W-:-:S02]  /*0210*/  FSETP.GTU.AND P2, PT, R14, RZ, PT ;  /* 0x000000ff0e00720b */ /* 0x000fc40003f4c000 */
[----:B------:R-:W-:Y:S02]  /*0220*/  FSEL R4, R4, RZ, P0 ;  /* 0x000000ff04047208 */ /* 0x000fe40000000000 */
[----:B-1----:R-:W-:Y:S02]  /*0230*/  SEL R2, RZ, 0x1, P3 ;  /* 0x00000001ff027807 */ /* 0x002fe40001800000 */
[----:B------:R-:W-:Y:S02]  /*0240*/  SEL R3, RZ, 0x1, P2 ;  /* 0x00000001ff037807 */ /* 0x000fe40001000000 */
[----:B------:R-:W-:Y:S02]  /*0250*/  FSEL R6, R6, RZ, P1 ;  /* 0x000000ff06067208 */ /* 0x000fe40000800000 */
[----:B------:R-:W-:Y:S02]  /*0260*/  FSETP.GTU.AND P1, PT, R4, RZ, PT ;  /* 0x000000ff0400720b */ /* 0x000fe40003f2c000 */
[----:B------:R-:W-:Y:S01]  /*0270*/  PRMT R4, R2, 0x3340, R3 ;  /* 0x0000334002047816 */ /* 0x000fe20000000003 */
[--C-:B---3--:R-:W-:Y:S01]  /*0280*/  FADD R2, R8, R12.reuse ;  /* 0x0000000c08027221 */ /* 0x108fe20000000000 */
[CC--:B------:R-:W-:Y:S01]  /*0290*/  FSETP.GEU.AND P3, PT, R10.reuse, -R12.reuse, PT ;  /* 0x8000000c0a00720b */ /* 0x0c0fe20003f6e000 */
[--C-:B------:R-:W-:Y:S01]  /*02a0*/  FADD R10, R10, R12.reuse ;  /* 0x0000000c0a0a7221 */ /* 0x100fe20000000000 */
[CC--:B------:R-:W-:Y:S01]  /*02b0*/  FSETP.GEU.AND P2, PT, R11.reuse, -R12.reuse, PT ;  /* 0x8000000c0b00720b */ /* 0x0c0fe20003f4e000 */
[--C-:B------:R-:W-:Y:S01]  /*02c0*/  FADD R11, R11, R12.reuse ;  /* 0x0000000c0b0b7221 */ /* 0x100fe20000000000 */
[CC--:B------:R-:W-:Y:S01]  /*02d0*/  FSETP.GEU.AND P4, PT, R9.reuse, -R12.reuse, PT ;  /* 0x8000000c0900720b */ /* 0x0c0fe20003f8e000 */
[----:B------:R-:W-:Y:S01]  /*02e0*/  FADD R9, R9, R12 ;  /* 0x0000000c09097221 */ /* 0x000fe20000000000 */
[----:B------:R-:W-:-:S02]  /*02f0*/  FSETP.GEU.AND P5, PT, R8, -R12, PT ;  /* 0x8000000c0800720b */ /* 0x000fc40003fae000 */
[----:B------:R-:W-:Y:S02]  /*0300*/  FSEL R10, R10, RZ, P3 ;  /* 0x000000ff0a0a7208 */ /* 0x000fe40001800000 */
[----:B------:R-:W-:Y:S02]  /*0310*/  FSEL R11, R11, RZ, P2 ;  /* 0x000000ff0b0b7208 */ /* 0x000fe40001000000 */
[----:B------:R-:W-:Y:S02]  /*0320*/  FSEL R9, R9, RZ, P4 ;  /* 0x000000ff09097208 */ /* 0x000fe40002000000 */
[----:B------:R-:W-:Y:S02]  /*0330*/  FSEL R2, R2, RZ, P5 ;  /* 0x000000ff02027208 */ /* 0x000fe40002800000 */
[----:B------:R-:W-:Y:S02]  /*0340*/  FSETP.GTU.AND P0, PT, R6, RZ, PT ;  /* 0x000000ff0600720b */ /* 0x000fe40003f0c000 */
[----:B------:R-:W-:-:S02]  /*0350*/  FSETP.GTU.AND P3, PT, R10, RZ, PT ;  /* 0x000000ff0a00720b */ /* 0x000fc40003f6c000 */
[----:B------:R-:W-:Y:S02]  /*0360*/  FSETP.GTU.AND P2, PT, R11, RZ, PT ;  /* 0x000000ff0b00720b */ /* 0x000fe40003f4c000 */
[----:B------:R-:W-:Y:S02]  /*0370*/  FSETP.GTU.AND P4, PT, R9, RZ, PT ;  /* 0x000000ff0900720b */ /* 0x000fe40003f8c000 */
[----:B------:R-:W-:Y:S02]  /*0380*/  FSETP.GTU.AND P5, PT, R2, RZ, PT ;  /* 0x000000ff0200720b */ /* 0x000fe40003fac000 */
[----:B------:R-:W-:Y:S02]  /*0390*/  SEL R2, RZ, 0x1, P0 ;  /* 0x00000001ff027807 */ /* 0x000fe40000000000 */
[----:B------:R-:W-:Y:S02]  /*03a0*/  SEL R3, RZ, 0x1, P1 ;  /* 0x00000001ff037807 */ /* 0x000fe40000800000 */
[----:B------:R-:W-:-:S02]  /*03b0*/  SEL R8, RZ, 0x1, P3 ;  /* 0x00000001ff087807 */ /* 0x000fc40001800000 */
[----:B------:R-:W-:Y:S02]  /*03c0*/  SEL R9, RZ, 0x1, P2 ;  /* 0x00000001ff097807 */ /* 0x000fe40001000000 */
[----:B------:R-:W-:Y:S02]  /*03d0*/  SEL R7, RZ, 0x1, P4 ;  /* 0x00000001ff077807 */ /* 0x000fe40002000000 */
[----:B------:R-:W-:Y:S02]  /*03e0*/  SEL R6, RZ, 0x1, P5 ;  /* 0x00000001ff067807 */ /* 0x000fe40002800000 */
[----:B------:R-:W-:Y:S02]  /*03f0*/  PRMT R5, R2, 0x3340, R3 ;  /* 0x0000334002057816 */ /* 0x000fe40000000003 */
[----:B------:R-:W-:Y:S02]  /*0400*/  IADD3 R2, P0, R0, UR6, RZ ;  /* 0x0000000600027c10 */ /* 0x000fe4000ff1e0ff */
[----:B------:R-:W-:-:S02]  /*0410*/  PRMT R9, R8, 0x3340, R9 ;  /* 0x0000334008097816 */ /* 0x000fc40000000009 */
[----:B------:R-:W-:Y:S02]  /*0420*/  PRMT R6, R6, 0x3340, R7 ;  /* 0x0000334006067816 */ /* 0x000fe40000000007 */
[----:B------:R-:W-:Y:S02]  /*0430*/  PRMT R4, R4, 0x5410, R5 ;  /* 0x0000541004047816 */ /* 0x000fe40000000005 */
[----:B------:R-:W-:Y:S02]  /*0440*/  LEA.HI.X.SX32 R3, R0, UR7, 0x1, P0 ;  /* 0x0000000700037c11 */ /* 0x000fe400080f0eff */
[----:B------:R-:W-:-:S05]  /*0450*/  PRMT R5, R6, 0x5410, R9 ;  /* 0x0000541006057816 */ /* 0x000fca0000000009 */
[----:B------:R-:W-:Y:S01]  /*0460*/  STG.E.64 desc[UR4][R2.64], R4 ;  /* 0x0000000402007986 */ /* 0x000fe2000c101b04 */
[----:B------:R-:W-:Y:S05]  /*0470*/  EXIT ;  /* 0x000000000000794d */ /* 0x000fea0003800000 */
.L_x_0:
[----:B------:R-:W-:-:S00]  /*0480*/  BRA `(.L_x_0) ;  /* 0xfffffffc00fc7947 */ /* 0x000fc0000383ffff */
[----:B------:R-:W-:-:S00]  /*0490*/  NOP ;  /* 0x0000000000007918 */ /* 0x000fc00000000000 */
        /* <DEDUP_REMOVED lines=14> */
.L_x_1:


//--------------------- .nv.constant0.triton_poi_fused_convolution_relu_threshold_backward_9 --------------------------
	.section	.nv.constant0.triton_poi_fused_convolution_relu_threshold_backward_9,"a",@progbits
	.sectionflags	@""
	.align	4
.nv.constant0.triton_poi_fused_convolution_relu_threshold_backward_9:
	.zero		556
